//
// Generated by NVIDIA NVVM Compiler
//
// Compiler Build ID: CL-36424714
// Cuda compilation tools, release 13.0, V13.0.88
// Based on NVVM 20.0.0
//

.version 9.0
.target sm_100
.address_size 64

	// .globl	_Z10bfs_kernelPiS_S_S_ii

.visible .entry _Z10bfs_kernelPiS_S_S_ii(
	.param .u64 .ptr .align 1 _Z10bfs_kernelPiS_S_S_ii_param_0,
	.param .u64 .ptr .align 1 _Z10bfs_kernelPiS_S_S_ii_param_1,
	.param .u64 .ptr .align 1 _Z10bfs_kernelPiS_S_S_ii_param_2,
	.param .u64 .ptr .align 1 _Z10bfs_kernelPiS_S_S_ii_param_3,
	.param .u32 _Z10bfs_kernelPiS_S_S_ii_param_4,
	.param .u32 _Z10bfs_kernelPiS_S_S_ii_param_5
)
{
	.local .align 8 .b8 	__local_depot0[40];
	.reg .b64 	%SP;
	.reg .b64 	%SPL;
	.reg .pred 	%p<23>;
	.reg .b32 	%r<113>;
	.reg .b64 	%rd<49>;

	mov.u64 	%SPL, __local_depot0;
	ld.param.u64 	%rd9, [_Z10bfs_kernelPiS_S_S_ii_param_0];
	ld.param.u64 	%rd10, [_Z10bfs_kernelPiS_S_S_ii_param_2];
	ld.param.u64 	%rd11, [_Z10bfs_kernelPiS_S_S_ii_param_3];
	ld.param.u32 	%r45, [_Z10bfs_kernelPiS_S_S_ii_param_4];
	ld.param.u32 	%r46, [_Z10bfs_kernelPiS_S_S_ii_param_5];
	cvta.to.global.u64 	%rd1, %rd9;
	cvta.to.global.u64 	%rd2, %rd10;
	cvta.to.global.u64 	%rd3, %rd11;
	add.u64 	%rd4, %SPL, 0;
	mov.u32 	%r47, %ctaid.x;
	mov.u32 	%r48, %ntid.x;
	mul.lo.s32 	%r49, %r47, %r48;
	mov.u32 	%r50, %tid.x;
	neg.s32 	%r51, %r50;
	setp.ne.s32 	%p1, %r49, %r51;
	@%p1 bra 	$L__BB0_31;
	mov.b32 	%r52, 0;
	st.local.v2.u32 	[%rd4], {%r52, %r52};
	st.local.v2.u32 	[%rd4+8], {%r52, %r52};
	st.local.v2.u32 	[%rd4+16], {%r52, %r52};
	st.local.v2.u32 	[%rd4+24], {%r52, %r52};
	st.local.v2.u32 	[%rd4+32], {%r52, %r52};
	st.global.u32 	[%rd3], %r46;
	mul.wide.s32 	%rd13, %r46, 4;
	add.s64 	%rd14, %rd4, %rd13;
	mov.b32 	%r53, 1;
	st.local.u32 	[%rd14], %r53;
	st.global.u32 	[%rd2], %r46;
	setp.lt.s32 	%p2, %r45, 1;
	@%p2 bra 	$L__BB0_31;
	and.b32  	%r1, %r45, 3;
	and.b32  	%r2, %r45, 2147483644;
	mov.b32 	%r89, 0;
	mov.b32 	%r97, 1;
	mov.u32 	%r96, %r97;
$L__BB0_3:
	mov.u32 	%r4, %r89;
	setp.lt.u32 	%p3, %r45, 4;
	add.s32 	%r89, %r4, 1;
	mul.wide.u32 	%rd15, %r4, 4;
	add.s64 	%rd16, %rd2, %rd15;
	ld.global.u32 	%r58, [%rd16];
	mul.lo.s32 	%r7, %r58, %r45;
	mov.b32 	%r105, 0;
	@%p3 bra 	$L__BB0_18;
	mov.b32 	%r92, 0;
$L__BB0_5:
	add.s32 	%r60, %r92, %r7;
	mul.wide.s32 	%rd17, %r60, 4;
	add.s64 	%rd5, %rd1, %rd17;
	ld.global.u32 	%r61, [%rd5];
	setp.ne.s32 	%p4, %r61, 1;
	mul.wide.u32 	%rd18, %r92, 4;
	add.s64 	%rd6, %rd4, %rd18;
	@%p4 bra 	$L__BB0_8;
	ld.local.u32 	%r62, [%rd6];
	setp.ne.s32 	%p5, %r62, 0;
	@%p5 bra 	$L__BB0_8;
	add.s32 	%r11, %r96, 1;
	mul.wide.s32 	%rd19, %r96, 4;
	add.s64 	%rd20, %rd3, %rd19;
	st.global.u32 	[%rd20], %r92;
	mov.b32 	%r63, 1;
	st.local.u32 	[%rd6], %r63;
	add.s32 	%r12, %r97, 1;
	mul.wide.s32 	%rd21, %r97, 4;
	add.s64 	%rd22, %rd2, %rd21;
	st.global.u32 	[%rd22], %r92;
	mov.u32 	%r96, %r11;
	mov.u32 	%r97, %r12;
$L__BB0_8:
	ld.global.u32 	%r64, [%rd5+4];
	setp.ne.s32 	%p6, %r64, 1;
	@%p6 bra 	$L__BB0_11;
	ld.local.u32 	%r65, [%rd6+4];
	setp.ne.s32 	%p7, %r65, 0;
	@%p7 bra 	$L__BB0_11;
	add.s32 	%r66, %r92, 1;
	add.s32 	%r15, %r96, 1;
	mul.wide.s32 	%rd23, %r96, 4;
	add.s64 	%rd24, %rd3, %rd23;
	st.global.u32 	[%rd24], %r66;
	mov.b32 	%r67, 1;
	st.local.u32 	[%rd6+4], %r67;
	add.s32 	%r16, %r97, 1;
	mul.wide.s32 	%rd25, %r97, 4;
	add.s64 	%rd26, %rd2, %rd25;
	st.global.u32 	[%rd26], %r66;
	mov.u32 	%r96, %r15;
	mov.u32 	%r97, %r16;
$L__BB0_11:
	ld.global.u32 	%r68, [%rd5+8];
	setp.ne.s32 	%p8, %r68, 1;
	@%p8 bra 	$L__BB0_14;
	ld.local.u32 	%r69, [%rd6+8];
	setp.ne.s32 	%p9, %r69, 0;
	@%p9 bra 	$L__BB0_14;
	add.s32 	%r70, %r92, 2;
	add.s32 	%r19, %r96, 1;
	mul.wide.s32 	%rd27, %r96, 4;
	add.s64 	%rd28, %rd3, %rd27;
	st.global.u32 	[%rd28], %r70;
	mov.b32 	%r71, 1;
	st.local.u32 	[%rd6+8], %r71;
	add.s32 	%r20, %r97, 1;
	mul.wide.s32 	%rd29, %r97, 4;
	add.s64 	%rd30, %rd2, %rd29;
	st.global.u32 	[%rd30], %r70;
	mov.u32 	%r96, %r19;
	mov.u32 	%r97, %r20;
$L__BB0_14:
	ld.global.u32 	%r72, [%rd5+12];
	setp.ne.s32 	%p10, %r72, 1;
	@%p10 bra 	$L__BB0_17;
	ld.local.u32 	%r73, [%rd6+12];
	setp.ne.s32 	%p11, %r73, 0;
	@%p11 bra 	$L__BB0_17;
	add.s32 	%r74, %r92, 3;
	add.s32 	%r23, %r96, 1;
	mul.wide.s32 	%rd31, %r96, 4;
	add.s64 	%rd32, %rd3, %rd31;
	st.global.u32 	[%rd32], %r74;
	mov.b32 	%r75, 1;
	st.local.u32 	[%rd6+12], %r75;
	add.s32 	%r24, %r97, 1;
	mul.wide.s32 	%rd33, %r97, 4;
	add.s64 	%rd34, %rd2, %rd33;
	st.global.u32 	[%rd34], %r74;
	mov.u32 	%r96, %r23;
	mov.u32 	%r97, %r24;
$L__BB0_17:
	add.s32 	%r92, %r92, 4;
	setp.ne.s32 	%p12, %r92, %r2;
	mov.u32 	%r105, %r2;
	@%p12 bra 	$L__BB0_5;
$L__BB0_18:
	setp.eq.s32 	%p13, %r1, 0;
	@%p13 bra 	$L__BB0_30;
	add.s32 	%r76, %r105, %r7;
	mul.wide.s32 	%rd35, %r76, 4;
	add.s64 	%rd7, %rd1, %rd35;
	ld.global.u32 	%r77, [%rd7];
	setp.ne.s32 	%p14, %r77, 1;
	mul.wide.u32 	%rd36, %r105, 4;
	add.s64 	%rd8, %rd4, %rd36;
	@%p14 bra 	$L__BB0_22;
	ld.local.u32 	%r78, [%rd8];
	setp.ne.s32 	%p15, %r78, 0;
	@%p15 bra 	$L__BB0_22;
	add.s32 	%r33, %r96, 1;
	mul.wide.s32 	%rd37, %r96, 4;
	add.s64 	%rd38, %rd3, %rd37;
	st.global.u32 	[%rd38], %r105;
	mov.b32 	%r79, 1;
	st.local.u32 	[%rd8], %r79;
	add.s32 	%r34, %r97, 1;
	mul.wide.s32 	%rd39, %r97, 4;
	add.s64 	%rd40, %rd2, %rd39;
	st.global.u32 	[%rd40], %r105;
	mov.u32 	%r96, %r33;
	mov.u32 	%r97, %r34;
$L__BB0_22:
	setp.eq.s32 	%p16, %r1, 1;
	@%p16 bra 	$L__BB0_30;
	ld.global.u32 	%r80, [%rd7+4];
	setp.ne.s32 	%p17, %r80, 1;
	@%p17 bra 	$L__BB0_26;
	ld.local.u32 	%r81, [%rd8+4];
	setp.ne.s32 	%p18, %r81, 0;
	@%p18 bra 	$L__BB0_26;
	add.s32 	%r82, %r105, 1;
	add.s32 	%r37, %r96, 1;
	mul.wide.s32 	%rd41, %r96, 4;
	add.s64 	%rd42, %rd3, %rd41;
	st.global.u32 	[%rd42], %r82;
	mov.b32 	%r83, 1;
	st.local.u32 	[%rd8+4], %r83;
	add.s32 	%r38, %r97, 1;
	mul.wide.s32 	%rd43, %r97, 4;
	add.s64 	%rd44, %rd2, %rd43;
	st.global.u32 	[%rd44], %r82;
	mov.u32 	%r96, %r37;
	mov.u32 	%r97, %r38;
$L__BB0_26:
	setp.eq.s32 	%p19, %r1, 2;
	@%p19 bra 	$L__BB0_30;
	ld.global.u32 	%r84, [%rd7+8];
	setp.ne.s32 	%p20, %r84, 1;
	@%p20 bra 	$L__BB0_30;
	ld.local.u32 	%r85, [%rd8+8];
	setp.ne.s32 	%p21, %r85, 0;
	@%p21 bra 	$L__BB0_30;
	add.s32 	%r86, %r105, 2;
	add.s32 	%r41, %r96, 1;
	mul.wide.s32 	%rd45, %r96, 4;
	add.s64 	%rd46, %rd3, %rd45;
	st.global.u32 	[%rd46], %r86;
	mov.b32 	%r87, 1;
	st.local.u32 	[%rd8+8], %r87;
	add.s32 	%r42, %r97, 1;
	mul.wide.s32 	%rd47, %r97, 4;
	add.s64 	%rd48, %rd2, %rd47;
	st.global.u32 	[%rd48], %r86;
	mov.u32 	%r96, %r41;
	mov.u32 	%r97, %r42;
$L__BB0_30:
	setp.lt.s32 	%p22, %r89, %r97;
	@%p22 bra 	$L__BB0_3;
$L__BB0_31:
	ret;

}


// ===== COMPILED SASS (sm_100) =====

	.target	sm_100

	.elftype	@"ET_EXEC"


//--------------------- .note.nv.tkinfo           --------------------------
	.section	.note.nv.tkinfo,"",@"SHT_NOTE"
	.sectionflags	@"SHF_NOTE_NV_TKINFO"
	.tkinfo
        /*0018*/ 	.word	0x00000002
        /*0030*/ 	.string	""
        /*0030*/ 	.string	"ptxas"
        /*0030*/ 	.string	"Cuda compilation tools, release 13.0, V13.0.88"
        /*0030*/ 	.string	"Build cuda_13.0.r13.0/compiler.36424714_0"
        /*0030*/ 	.string	"-arch sm_100 -m 64 "



//--------------------- .note.nv.cuinfo           --------------------------
	.section	.note.nv.cuinfo,"",@"SHT_NOTE"
	.sectionflags	@"SHF_NOTE_NV_CUINFO"
        /*0018*/ 	.short	0x0002
        /*001a*/ 	.short	0x0064
        /*001c*/ 	.short	0x0082
	.zero		2


//--------------------- .nv.info                  --------------------------
	.section	.nv.info,"",@"SHT_CUDA_INFO"
	.align	4


	//----- nvinfo : EIATTR_REGCOUNT
	.align		4
        /*0000*/ 	.byte	0x04, 0x2f
        /*0002*/ 	.short	(.L_1 - .L_0)
	.align		4
.L_0:
        /*0004*/ 	.word	index@(_Z10bfs_kernelPiS_S_S_ii)
        /*0008*/ 	.word	0x0000001e


	//----- nvinfo : EIATTR_FRAME_SIZE
	.align		4
.L_1:
        /*000c*/ 	.byte	0x04, 0x11
        /*000e*/ 	.short	(.L_3 - .L_2)
	.align		4
.L_2:
        /*0010*/ 	.word	index@(_Z10bfs_kernelPiS_S_S_ii)
        /*0014*/ 	.word	0x00000000


	//----- nvinfo : EIATTR_MIN_STACK_SIZE
	.align		4
.L_3:
        /*0018*/ 	.byte	0x04, 0x12
        /*001a*/ 	.short	(.L_5 - .L_4)
	.align		4
.L_4:
        /*001c*/ 	.word	index@(_Z10bfs_kernelPiS_S_S_ii)
        /*0020*/ 	.word	0x00000000
.L_5:


//--------------------- .nv.compat                --------------------------
	.section	.nv.compat,"",@"SHT_CUDA_COMPAT_INFO"
	.align	4
        /*0000*/ 	.byte	0x02, 0x09, 0x00, 0x00, 0x02, 0x02, 0x01, 0x00, 0x02, 0x05, 0x05, 0x00, 0x03, 0x07, 0x01, 0x01
        /*0010*/ 	.byte	0x02, 0x03, 0x00, 0x00, 0x02, 0x06, 0x01, 0x00, 0x04, 0x0b, 0x08, 0x00, 0x09, 0x00, 0x00, 0x00
        /*0020*/ 	.byte	0x00, 0x00, 0x00, 0x00


//--------------------- .nv.info._Z10bfs_kernelPiS_S_S_ii --------------------------
	.section	.nv.info._Z10bfs_kernelPiS_S_S_ii,"",@"SHT_CUDA_INFO"
	.sectionflags	@""
	.align	4


	//----- nvinfo : EIATTR_CUDA_API_VERSION
	.align		4
        /*0000*/ 	.byte	0x04, 0x37
        /*0002*/ 	.short	(.L_7 - .L_6)
.L_6:
        /*0004*/ 	.word	0x00000082


	//----- nvinfo : EIATTR_KPARAM_INFO
	.align		4
.L_7:
        /*0008*/ 	.byte	0x04, 0x17
        /*000a*/ 	.short	(.L_9 - .L_8)
.L_8:
        /*000c*/ 	.word	0x00000000
        /*0010*/ 	.short	0x0005
        /*0012*/ 	.short	0x0024
        /*0014*/ 	.byte	0x00, 0xf0, 0x11, 0x00


	//----- nvinfo : EIATTR_KPARAM_INFO
	.align		4
.L_9:
        /*0018*/ 	.byte	0x04, 0x17
        /*001a*/ 	.short	(.L_11 - .L_10)
.L_10:
        /*001c*/ 	.word	0x00000000
        /*0020*/ 	.short	0x0004
        /*0022*/ 	.short	0x0020
        /*0024*/ 	.byte	0x00, 0xf0, 0x11, 0x00


	//----- nvinfo : EIATTR_KPARAM_INFO
	.align		4
.L_11:
        /*0028*/ 	.byte	0x04, 0x17
        /*002a*/ 	.short	(.L_13 - .L_12)
.L_12:
        /*002c*/ 	.word	0x00000000
        /*0030*/ 	.short	0x0003
        /*0032*/ 	.short	0x0018
        /*0034*/ 	.byte	0x00, 0xf5, 0x21, 0x00


	//----- nvinfo : EIATTR_KPARAM_INFO
	.align		4
.L_13:
        /*0038*/ 	.byte	0x04, 0x17
        /*003a*/ 	.short	(.L_15 - .L_14)
.L_14:
        /*003c*/ 	.word	0x00000000
        /*0040*/ 	.short	0x0002
        /*0042*/ 	.short	0x0010
        /*0044*/ 	.byte	0x00, 0xf5, 0x21, 0x00


	//----- nvinfo : EIATTR_KPARAM_INFO
	.align		4
.L_15:
        /*0048*/ 	.byte	0x04, 0x17
        /*004a*/ 	.short	(.L_17 - .L_16)
.L_16:
        /*004c*/ 	.word	0x00000000
        /*0050*/ 	.short	0x0001
        /*0052*/ 	.short	0x0008
        /*0054*/ 	.byte	0x00, 0xf5, 0x21, 0x00


	//----- nvinfo : EIATTR_KPARAM_INFO
	.align		4
.L_17:
        /*0058*/ 	.byte	0x04, 0x17
        /*005a*/ 	.short	(.L_19 - .L_18)
.L_18:
        /*005c*/ 	.word	0x00000000
        /*0060*/ 	.short	0x0000
        /*0062*/ 	.short	0x0000
        /*0064*/ 	.byte	0x00, 0xf5, 0x21, 0x00


	//----- nvinfo : EIATTR_SPARSE_MMA_MASK
	.align		4
.L_19:
        /*0068*/ 	.byte	0x03, 0x50
        /*006a*/ 	.short	0x0000


	//----- nvinfo : EIATTR_MAXREG_COUNT
	.align		4
        /*006c*/ 	.byte	0x03, 0x1b
        /*006e*/ 	.short	0x00ff


	//----- nvinfo : EIATTR_MERCURY_ISA_VERSION
	.align		4
        /*0070*/ 	.byte	0x03, 0x5f
        /*0072*/ 	.short	0x0101


	//----- nvinfo : EIATTR_VRC_CTA_INIT_COUNT
	.align		4
        /*0074*/ 	.byte	0x02, 0x4a
	.zero		1
	.zero		1


	//----- nvinfo : EIATTR_EXIT_INSTR_OFFSETS
	.align		4
        /*0078*/ 	.byte	0x04, 0x1c
        /*007a*/ 	.short	(.L_21 - .L_20)


	//   ....[0]....
.L_20:
        /*007c*/ 	.word	0x00000070


	//   ....[1]....
        /*0080*/ 	.word	0x00000200


	//   ....[2]....
        /*0084*/ 	.word	0x00001180


	//----- nvinfo : EIATTR_CBANK_PARAM_SIZE
	.align		4
.L_21:
        /*0088*/ 	.byte	0x03, 0x19
        /*008a*/ 	.short	0x0028


	//----- nvinfo : EIATTR_PARAM_CBANK
	.align		4
        /*008c*/ 	.byte	0x04, 0x0a
        /*008e*/ 	.short	(.L_23 - .L_22)
	.align		4
.L_22:
        /*0090*/ 	.word	index@(.nv.constant0._Z10bfs_kernelPiS_S_S_ii)
        /*0094*/ 	.short	0x0380
        /*0096*/ 	.short	0x0028


	//----- nvinfo : EIATTR_SW_WAR
	.align		4
.L_23:
        /*0098*/ 	.byte	0x04, 0x36
        /*009a*/ 	.short	(.L_25 - .L_24)
.L_24:
        /*009c*/ 	.word	0x00000008
.L_25:


//--------------------- .nv.callgraph             --------------------------
	.section	.nv.callgraph,"",@"SHT_CUDA_CALLGRAPH"
	.align	4
	.sectionentsize	8
	.align		4
        /*0000*/ 	.word	0x00000000
	.align		4
        /*0004*/ 	.word	0xffffffff
	.align		4
        /*0008*/ 	.word	0x00000000
	.align		4
        /*000c*/ 	.word	0xfffffffe
	.align		4
        /*0010*/ 	.word	0x00000000
	.align		4
        /*0014*/ 	.word	0xfffffffd
	.align		4
        /*0018*/ 	.word	0x00000000
	.align		4
        /*001c*/ 	.word	0xfffffffc


//--------------------- .text._Z10bfs_kernelPiS_S_S_ii --------------------------
	.section	.text._Z10bfs_kernelPiS_S_S_ii,"ax",@progbits
	.align	128
        .global         _Z10bfs_kernelPiS_S_S_ii
        .type           _Z10bfs_kernelPiS_S_S_ii,@function
        .size           _Z10bfs_kernelPiS_S_S_ii,(.L_x_11 - _Z10bfs_kernelPiS_S_S_ii)
        .other          _Z10bfs_kernelPiS_S_S_ii,@"STO_CUDA_ENTRY STV_DEFAULT"
_Z10bfs_kernelPiS_S_S_ii:
.text._Z10bfs_kernelPiS_S_S_ii:
[----:B------:R-:W-:Y:S01]  /*0000*/  LDC R1, c[0x0][0x37c] ;  /* 0x0000df00ff017b82 */ /* 0x000fe20000000800 */
[----:B------:R-:W0:Y:S07]  /*0010*/  S2R R0, SR_TID.X ;  /* 0x0000000000007919 */ /* 0x000e2e0000002100 */
[----:B------:R-:W1:Y:S01]  /*0020*/  S2UR UR4, SR_CTAID.X ;  /* 0x00000000000479c3 */ /* 0x000e620000002500 */
[----:B------:R-:W1:Y:S02]  /*0030*/  LDCU UR5, c[0x0][0x360] ;  /* 0x00006c00ff0577ac */ /* 0x000e640008000800 */
[----:B-1----:R-:W-:Y:S01]  /*0040*/  UIMAD UR4, UR4, UR5, URZ ;  /* 0x00000005040472a4 */ /* 0x002fe2000f8e02ff */
[----:B0-----:R-:W-:-:S05]  /*0050*/  IMAD.MOV R0, RZ, RZ, -R0 ;  /* 0x000000ffff007224 */ /* 0x001fca00078e0a00 */
[----:B------:R-:W-:-:S13]  /*0060*/  ISETP.NE.AND P0, PT, R0, UR4, PT ;  /* 0x0000000400007c0c */ /* 0x000fda000bf05270 */
[----:B------:R-:W-:Y:S05]  /*0070*/  @P0 EXIT ;  /* 0x000000000000094d */ /* 0x000fea0003800000 */
[----:B------:R-:W0:Y:S01]  /*0080*/  LDC.64 R8, c[0x0][0x3a0] ;  /* 0x0000e800ff087b82 */ /* 0x000e220000000a00 */
[----:B------:R-:W1:Y:S01]  /*0090*/  LDCU.64 UR6, c[0x0][0x358] ;  /* 0x00006b00ff0677ac */ /* 0x000e620008000a00 */
[----:B------:R-:W-:Y:S01]  /*00a0*/  CS2R R2, SRZ ;  /* 0x0000000000027805 */ /* 0x000fe2000001ff00 */
[----:B------:R-:W-:-:S05]  /*00b0*/  IMAD.MOV.U32 R0, RZ, RZ, RZ ;  /* 0x000000ffff007224 */ /* 0x000fca00078e00ff */
[----:B------:R-:W1:Y:S08]  /*00c0*/  LDC.64 R4, c[0x0][0x398] ;  /* 0x0000e600ff047b82 */ /* 0x000e700000000a00 */
[----:B------:R-:W2:Y:S01]  /*00d0*/  LDC.64 R6, c[0x0][0x390] ;  /* 0x0000e400ff067b82 */ /* 0x000ea20000000a00 */
[----:B0-----:R-:W-:Y:S01]  /*00e0*/  IMAD.SHL.U32 R10, R9, 0x4, RZ ;  /* 0x00000004090a7824 */ /* 0x001fe200078e00ff */
[----:B------:R-:W-:-:S04]  /*00f0*/  ISETP.GE.AND P6, PT, R8, 0x1, PT ;  /* 0x000000010800780c */ /* 0x000fc80003fc6270 */
[C---:B------:R-:W-:Y:S02]  /*0100*/  ISETP.EQ.AND P2, PT, R10.reuse, RZ, PT ;  /* 0x000000ff0a00720c */ /* 0x040fe40003f42270 */
[C---:B------:R-:W-:Y:S01]  /*0110*/  ISETP.EQ.AND P3, PT, R10.reuse, 0x4, PT ;  /* 0x000000040a00780c */ /* 0x040fe20003f62270 */
[----:B-1----:R0:W-:Y:S01]  /*0120*/  STG.E desc[UR6][R4.64], R9 ;  /* 0x0000000904007986 */ /* 0x0021e2000c101906 */
[C---:B------:R-:W-:Y:S02]  /*0130*/  ISETP.EQ.AND P4, PT, R10.reuse, 0x8, PT ;  /* 0x000000080a00780c */ /* 0x040fe40003f82270 */
[C---:B------:R-:W-:Y:S02]  /*0140*/  ISETP.EQ.AND P5, PT, R10.reuse, 0xc, PT ;  /* 0x0000000c0a00780c */ /* 0x040fe40003fa2270 */
[C---:B------:R-:W-:Y:S02]  /*0150*/  ISETP.EQ.AND P0, PT, R10.reuse, 0x10, PT ;  /* 0x000000100a00780c */ /* 0x040fe40003f02270 */
[----:B------:R-:W-:Y:S01]  /*0160*/  ISETP.EQ.AND P1, PT, R10, 0x14, PT ;  /* 0x000000140a00780c */ /* 0x000fe20003f22270 */
[----:B--2---:R1:W-:Y:S02]  /*0170*/  STG.E desc[UR6][R6.64], R9 ;  /* 0x0000000906007986 */ /* 0x0043e4000c101906 */
[----:B------:R-:W-:-:S02]  /*0180*/  @P2 MOV R0, 0x1 ;  /* 0x0000000100002802 */ /* 0x000fc40000000f00 */
[----:B0-----:R-:W-:Y:S01]  /*0190*/  P2R R4, PR, RZ, 0x20 ;  /* 0x00000020ff047803 */ /* 0x001fe20000000000 */
[----:B------:R-:W-:Y:S01]  /*01a0*/  @P3 IMAD.MOV.U32 R2, RZ, RZ, 0x1 ;  /* 0x00000001ff023424 */ /* 0x000fe200078e00ff */
[C---:B------:R-:W-:Y:S01]  /*01b0*/  ISETP.EQ.AND P2, PT, R10.reuse, 0x18, PT ;  /* 0x000000180a00780c */ /* 0x040fe20003f42270 */
[----:B------:R-:W-:Y:S01]  /*01c0*/  @P4 IMAD.MOV.U32 R3, RZ, RZ, 0x1 ;  /* 0x00000001ff034424 */ /* 0x000fe200078e00ff */
[C---:B------:R-:W-:Y:S02]  /*01d0*/  ISETP.EQ.AND P3, PT, R10.reuse, 0x1c, PT ;  /* 0x0000001c0a00780c */ /* 0x040fe40003f62270 */
[C---:B------:R-:W-:Y:S02]  /*01e0*/  ISETP.EQ.AND P4, PT, R10.reuse, 0x20, PT ;  /* 0x000000200a00780c */ /* 0x040fe40003f82270 */
[----:B------:R-:W-:Y:S01]  /*01f0*/  ISETP.EQ.AND P5, PT, R10, 0x24, PT ;  /* 0x000000240a00780c */ /* 0x000fe20003fa2270 */
[----:B-1----:R-:W-:-:S12]  /*0200*/  @!P6 EXIT ;  /* 0x000000000000e94d */ /* 0x002fd80003800000 */
[----:B------:R-:W-:Y:S02]  /*0210*/  ISETP.EQ.AND P6, PT, R10, 0xc, PT ;  /* 0x0000000c0a00780c */ /* 0x000fe40003fc2270 */
[----:B------:R-:W-:Y:S02]  /*0220*/  CS2R R6, SRZ ;  /* 0x0000000000067805 */ /* 0x000fe4000001ff00 */
[C---:B------:R-:W-:Y:S02]  /*0230*/  LOP3.LUT R4, R8.reuse, 0x3, RZ, 0xc0, !PT ;  /* 0x0000000308047812 */ /* 0x040fe400078ec0ff */
[----:B------:R-:W-:Y:S02]  /*0240*/  CS2R R10, SRZ ;  /* 0x00000000000a7805 */ /* 0x000fe4000001ff00 */
[----:B------:R-:W-:Y:S02]  /*0250*/  LOP3.LUT R5, R8, 0x7ffffffc, RZ, 0xc0, !PT ;  /* 0x7ffffffc08057812 */ /* 0x000fe400078ec0ff */
[----:B------:R-:W-:-:S02]  /*0260*/  CS2R R8, SRZ ;  /* 0x0000000000087805 */ /* 0x000fc4000001ff00 */
[----:B------:R-:W-:Y:S02]  /*0270*/  CS2R R18, SRZ ;  /* 0x0000000000127805 */ /* 0x000fe4000001ff00 */
[----:B------:R-:W-:Y:S01]  /*0280*/  @P0 MOV R7, 0x1 ;  /* 0x0000000100070802 */ /* 0x000fe20000000f00 */
[----:B------:R-:W-:Y:S01]  /*0290*/  @P1 IMAD.MOV.U32 R8, RZ, RZ, 0x1 ;  /* 0x00000001ff081424 */ /* 0x000fe200078e00ff */
[----:B------:R-:W-:Y:S01]  /*02a0*/  @P4 MOV R11, 0x1 ;  /* 0x00000001000b4802 */ /* 0x000fe20000000f00 */
[----:B------:R-:W-:Y:S02]  /*02b0*/  @P2 IMAD.MOV.U32 R9, RZ, RZ, 0x1 ;  /* 0x00000001ff092424 */ /* 0x000fe400078e00ff */
[----:B------:R-:W-:Y:S02]  /*02c0*/  @P3 IMAD.MOV.U32 R10, RZ, RZ, 0x1 ;  /* 0x00000001ff0a3424 */ /* 0x000fe400078e00ff */
[----:B------:R-:W-:Y:S02]  /*02d0*/  @P6 IMAD.MOV.U32 R6, RZ, RZ, 0x1 ;  /* 0x00000001ff066424 */ /* 0x000fe400078e00ff */
[----:B------:R-:W-:-:S02]  /*02e0*/  @P5 IMAD.MOV.U32 R18, RZ, RZ, 0x1 ;  /* 0x00000001ff125424 */ /* 0x000fc400078e00ff */
[----:B------:R-:W-:Y:S02]  /*02f0*/  IMAD.MOV.U32 R21, RZ, RZ, 0x1 ;  /* 0x00000001ff157424 */ /* 0x000fe400078e00ff */
[----:B------:R-:W-:-:S07]  /*0300*/  IMAD.MOV.U32 R25, RZ, RZ, 0x1 ;  /* 0x00000001ff197424 */ /* 0x000fce00078e00ff */
.L_x_9:
[----:B0-23--:R-:W0:Y:S01]  /*0310*/  LDC.64 R12, c[0x0][0x390] ;  /* 0x0000e400ff0c7b82 */ /* 0x00de220000000a00 */
[----:B------:R-:W1:Y:S01]  /*0320*/  LDCU UR4, c[0x0][0x3a0] ;  /* 0x00007400ff0477ac */ /* 0x000e620008000800 */
[----:B0-----:R-:W-:-:S05]  /*0330*/  IMAD.WIDE.U32 R12, R19, 0x4, R12 ;  /* 0x00000004130c7825 */ /* 0x001fca00078e000c */
[----:B-----5:R0:W5:Y:S01]  /*0340*/  LDG.E R22, desc[UR6][R12.64] ;  /* 0x000000060c167981 */ /* 0x020162000c1e1900 */
[----:B-1----:R-:W-:Y:S01]  /*0350*/  UISETP.GE.U32.AND UP0, UPT, UR4, 0x4, UPT ;  /* 0x000000040400788c */ /* 0x002fe2000bf06070 */
[----:B------:R-:W-:Y:S01]  /*0360*/  IADD3 R19, PT, PT, R19, 0x1, RZ ;  /* 0x0000000113137810 */ /* 0x000fe20007ffe0ff */
[----:B------:R-:W-:-:S07]  /*0370*/  IMAD.MOV.U32 R23, RZ, RZ, RZ ;  /* 0x000000ffff177224 */ /* 0x000fce00078e00ff */
[----:B0-----:R-:W-:Y:S05]  /*0380*/  BRA.U !UP0, `(.L_x_0) ;  /* 0x0000000508f47547 */ /* 0x001fea000b800000 */
[----:B------:R-:W-:Y:S01]  /*0390*/  IMAD.MOV.U32 R23, RZ, RZ, RZ ;  /* 0x000000ffff177224 */ /* 0x000fe200078e00ff */
[----:B------:R-:W0:Y:S06]  /*03a0*/  LDCU UR4, c[0x0][0x3a0] ;  /* 0x00007400ff0477ac */ /* 0x000e2c0008000800 */
.L_x_5:
[----:B--2---:R-:W1:Y:S01]  /*03b0*/  LDC.64 R12, c[0x0][0x380] ;  /* 0x0000e000ff0c7b82 */ /* 0x004e620000000a00 */
[----:B0----5:R-:W-:-:S04]  /*03c0*/  IMAD R15, R22, UR4, R23 ;  /* 0x00000004160f7c24 */ /* 0x021fc8000f8e0217 */
[----:B-1----:R-:W-:-:S05]  /*03d0*/  IMAD.WIDE R12, R15, 0x4, R12 ;  /* 0x000000040f0c7825 */ /* 0x002fca00078e020c */
[----:B------:R-:W2:Y:S01]  /*03e0*/  LDG.E R14, desc[UR6][R12.64] ;  /* 0x000000060c0e7981 */ /* 0x000ea2000c1e1900 */
[----:B------:R-:W-:Y:S01]  /*03f0*/  IMAD.SHL.U32 R20, R23, 0x4, RZ ;  /* 0x0000000417147824 */ /* 0x000fe200078e00ff */
[----:B--2---:R-:W-:-:S13]  /*0400*/  ISETP.NE.AND P0, PT, R14, 0x1, PT ;  /* 0x000000010e00780c */ /* 0x004fda0003f05270 */
[----:B------:R-:W-:Y:S05]  /*0410*/  @P0 BRA `(.L_x_1) ;  /* 0x0000000000640947 */ /* 0x000fea0003800000 */
[C---:B------:R-:W-:Y:S02]  /*0420*/  ISETP.EQ.AND P1, PT, R20.reuse, RZ, PT ;  /* 0x000000ff1400720c */ /* 0x040fe40003f22270 */
[C---:B------:R-:W-:Y:S02]  /*0430*/  ISETP.EQ.AND P2, PT, R20.reuse, 0x8, PT ;  /* 0x000000081400780c */ /* 0x040fe40003f42270 */
[C---:B------:R-:W-:Y:S02]  /*0440*/  ISETP.EQ.AND P3, PT, R20.reuse, 0x10, PT ;  /* 0x000000101400780c */ /* 0x040fe40003f62270 */
[C---:B------:R-:W-:Y:S02]  /*0450*/  ISETP.EQ.AND P4, PT, R20.reuse, 0x18, PT ;  /* 0x000000181400780c */ /* 0x040fe40003f82270 */
[----:B------:R-:W-:-:S05]  /*0460*/  ISETP.EQ.AND P5, PT, R20, 0x20, PT ;  /* 0x000000201400780c */ /* 0x000fca0003fa2270 */
[----:B------:R-:W-:Y:S02]  /*0470*/  @P1 MOV R14, R0 ;  /* 0x00000000000e1202 */ /* 0x000fe40000000f00 */
[----:B------:R-:W-:Y:S02]  /*0480*/  @P2 IMAD.MOV.U32 R14, RZ, RZ, R3 ;  /* 0x000000ffff0e2224 */ /* 0x000fe400078e0003 */
[----:B------:R-:W-:Y:S02]  /*0490*/  @P3 IMAD.MOV.U32 R14, RZ, RZ, R7 ;  /* 0x000000ffff0e3224 */ /* 0x000fe400078e0007 */
[----:B------:R-:W-:Y:S02]  /*04a0*/  @P4 IMAD.MOV.U32 R14, RZ, RZ, R9 ;  /* 0x000000ffff0e4224 */ /* 0x000fe400078e0009 */
[----:B------:R-:W-:-:S04]  /*04b0*/  @P5 MOV R14, R11 ;  /* 0x0000000b000e5202 */ /* 0x000fc80000000f00 */
[----:B------:R-:W-:-:S13]  /*04c0*/  ISETP.NE.AND P0, PT, R14, RZ, PT ;  /* 0x000000ff0e00720c */ /* 0x000fda0003f05270 */
[----:B------:R-:W-:Y:S05]  /*04d0*/  @P0 BRA `(.L_x_1) ;  /* 0x0000000000340947 */ /* 0x000fea0003800000 */
[----:B------:R-:W0:Y:S01]  /*04e0*/  LDC.64 R16, c[0x0][0x398] ;  /* 0x0000e600ff107b82 */ /* 0x000e220000000a00 */
[----:B------:R-:W-:Y:S02]  /*04f0*/  @P1 IMAD.MOV.U32 R0, RZ, RZ, 0x1 ;  /* 0x00000001ff001424 */ /* 0x000fe400078e00ff */
[----:B------:R-:W-:Y:S02]  /*0500*/  @P2 IMAD.MOV.U32 R3, RZ, RZ, 0x1 ;  /* 0x00000001ff032424 */ /* 0x000fe400078e00ff */
[----:B------:R-:W-:Y:S02]  /*0510*/  @P3 IMAD.MOV.U32 R7, RZ, RZ, 0x1 ;  /* 0x00000001ff073424 */ /* 0x000fe400078e00ff */
[----:B------:R-:W-:Y:S01]  /*0520*/  @P4 IMAD.MOV.U32 R9, RZ, RZ, 0x1 ;  /* 0x00000001ff094424 */ /* 0x000fe200078e00ff */
[----:B------:R-:W1:Y:S01]  /*0530*/  LDC.64 R14, c[0x0][0x390] ;  /* 0x0000e400ff0e7b82 */ /* 0x000e620000000a00 */
[----:B------:R-:W-:Y:S02]  /*0540*/  @P5 IMAD.MOV.U32 R11, RZ, RZ, 0x1 ;  /* 0x00000001ff0b5424 */ /* 0x000fe400078e00ff */
[C---:B0-----:R-:W-:Y:S01]  /*0550*/  IMAD.WIDE R16, R25.reuse, 0x4, R16 ;  /* 0x0000000419107825 */ /* 0x041fe200078e0210 */
[----:B------:R-:W-:-:S04]  /*0560*/  IADD3 R25, PT, PT, R25, 0x1, RZ ;  /* 0x0000000119197810 */ /* 0x000fc80007ffe0ff */
[----:B------:R0:W-:Y:S01]  /*0570*/  STG.E desc[UR6][R16.64], R23 ;  /* 0x0000001710007986 */ /* 0x0001e2000c101906 */
[----:B-1----:R-:W-:-:S04]  /*0580*/  IMAD.WIDE R14, R21, 0x4, R14 ;  /* 0x00000004150e7825 */ /* 0x002fc800078e020e */
[----:B------:R-:W-:Y:S01]  /*0590*/  VIADD R21, R21, 0x1 ;  /* 0x0000000115157836 */ /* 0x000fe20000000000 */
[----:B------:R0:W-:Y:S06]  /*05a0*/  STG.E desc[UR6][R14.64], R23 ;  /* 0x000000170e007986 */ /* 0x0001ec000c101906 */
.L_x_1:
[----:B0-----:R-:W2:Y:S02]  /*05b0*/  LDG.E R14, desc[UR6][R12.64+0x4] ;  /* 0x000004060c0e7981 */ /* 0x001ea4000c1e1900 */
        /* <DEDUP_REMOVED lines=15> */
[----:B------:R-:W-:Y:S01]  /*06b0*/  VIADD R27, R23, 0x1 ;  /* 0x00000001171b7836 */ /* 0x000fe20000000000 */
[----:B------:R-:W-:Y:S01]  /*06c0*/  @P3 MOV R8, 0x1 ;  /* 0x0000000100083802 */ /* 0x000fe20000000f00 */
[----:B------:R-:W-:Y:S01]  /*06d0*/  @P1 IMAD.MOV.U32 R2, RZ, RZ, 0x1 ;  /* 0x00000001ff021424 */ /* 0x000fe200078e00ff */
[----:B------:R-:W-:Y:S01]  /*06e0*/  @P5 MOV R18, 0x1 ;  /* 0x0000000100125802 */ /* 0x000fe20000000f00 */
[----:B------:R-:W-:Y:S02]  /*06f0*/  @P2 IMAD.MOV.U32 R6, RZ, RZ, 0x1 ;  /* 0x00000001ff062424 */ /* 0x000fe400078e00ff */
[----:B------:R-:W-:Y:S01]  /*0700*/  @P4 IMAD.MOV.U32 R10, RZ, RZ, 0x1 ;  /* 0x00000001ff0a4424 */ /* 0x000fe200078e00ff */
[----:B------:R-:W1:Y:S01]  /*0710*/  LDC.64 R14, c[0x0][0x390] ;  /* 0x0000e400ff0e7b82 */ /* 0x000e620000000a00 */
[----:B0-----:R-:W-:-:S04]  /*0720*/  IMAD.WIDE R16, R25, 0x4, R16 ;  /* 0x0000000419107825 */ /* 0x001fc800078e0210 */
[----:B------:R-:W-:Y:S01]  /*0730*/  VIADD R25, R25, 0x1 ;  /* 0x0000000119197836 */ /* 0x000fe20000000000 */
[----:B------:R0:W-:Y:S01]  /*0740*/  STG.E desc[UR6][R16.64], R27 ;  /* 0x0000001b10007986 */ /* 0x0001e2000c101906 */
[----:B-1----:R-:W-:-:S04]  /*0750*/  IMAD.WIDE R14, R21, 0x4, R14 ;  /* 0x00000004150e7825 */ /* 0x002fc800078e020e */
[----:B------:R-:W-:Y:S01]  /*0760*/  VIADD R21, R21, 0x1 ;  /* 0x0000000115157836 */ /* 0x000fe20000000000 */
[----:B------:R0:W-:Y:S06]  /*0770*/  STG.E desc[UR6][R14.64], R27 ;  /* 0x0000001b0e007986 */ /* 0x0001ec000c101906 */
.L_x_2:
[----:B0-----:R-:W2:Y:S02]  /*0780*/  LDG.E R14, desc[UR6][R12.64+0x8] ;  /* 0x000008060c0e7981 */ /* 0x001ea4000c1e1900 */
[----:B--2---:R-:W-:-:S13]  /*0790*/  ISETP.NE.AND P0, PT, R14, 0x1, PT ;  /* 0x000000010e00780c */ /* 0x004fda0003f05270 */
[----:B------:R-:W-:Y:S05]  /*07a0*/  @P0 BRA `(.L_x_3) ;  /* 0x0000000000680947 */ /* 0x000fea0003800000 */
[C---:B------:R-:W-:Y:S02]  /*07b0*/  ISETP.EQ.AND P1, PT, R20.reuse, -0x8, PT ;  /* 0xfffffff81400780c */ /* 0x040fe40003f22270 */
[C---:B------:R-:W-:Y:S02]  /*07c0*/  ISETP.EQ.AND P2, PT, R20.reuse, RZ, PT ;  /* 0x000000ff1400720c */ /* 0x040fe40003f42270 */
[C---:B------:R-:W-:Y:S02]  /*07d0*/  ISETP.EQ.AND P3, PT, R20.reuse, 0x8, PT ;  /* 0x000000081400780c */ /* 0x040fe40003f62270 */
[C---:B------:R-:W-:Y:S02]  /*07e0*/  ISETP.EQ.AND P4, PT, R20.reuse, 0x10, PT ;  /* 0x000000101400780c */ /* 0x040fe40003f82270 */
[----:B------:R-:W-:-:S05]  /*07f0*/  ISETP.EQ.AND P5, PT, R20, 0x18, PT ;  /* 0x000000181400780c */ /* 0x000fca0003fa2270 */
[----:B------:R-:W-:Y:S02]  /*0800*/  @P1 IMAD.MOV.U32 R14, RZ, RZ, R0 ;  /* 0x000000ffff0e1224 */ /* 0x000fe400078e0000 */
[----:B------:R-:W-:Y:S02]  /*0810*/  @P2 IMAD.MOV.U32 R14, RZ, RZ, R3 ;  /* 0x000000ffff0e2224 */ /* 0x000fe400078e0003 */
[----:B------:R-:W-:Y:S02]  /*0820*/  @P3 IMAD.MOV.U32 R14, RZ, RZ, R7 ;  /* 0x000000ffff0e3224 */ /* 0x000fe400078e0007 */
[----:B------:R-:W-:Y:S02]  /*0830*/  @P4 MOV R14, R9 ;  /* 0x00000009000e4202 */ /* 0x000fe40000000f00 */
[----:B------:R-:W-:-:S05]  /*0840*/  @P5 IMAD.MOV.U32 R14, RZ, RZ, R11 ;  /* 0x000000ffff0e5224 */ /* 0x000fca00078e000b */
        /* <DEDUP_REMOVED lines=16> */
.L_x_3:
[----:B------:R-:W2:Y:S02]  /*0950*/  LDG.E R12, desc[UR6][R12.64+0xc] ;  /* 0x00000c060c0c7981 */ /* 0x000ea4000c1e1900 */
        /* <DEDUP_REMOVED lines=9> */
[----:B------:R-:W-:Y:S02]  /*09f0*/  @P3 MOV R12, R8 ;  /* 0x00000008000c3202 */ /* 0x000fe40000000f00 */
[----:B------:R-:W-:Y:S02]  /*0a00*/  @P4 IMAD.MOV.U32 R12, RZ, RZ, R10 ;  /* 0x000000ffff0c4224 */ /* 0x000fe400078e000a */
[----:B------:R-:W-:-:S05]  /*0a10*/  @P5 IMAD.MOV.U32 R12, RZ, RZ, R18 ;  /* 0x000000ffff0c5224 */ /* 0x000fca00078e0012 */
[----:B------:R-:W-:-:S13]  /*0a20*/  ISETP.NE.AND P0, PT, R12, RZ, PT ;  /* 0x000000ff0c00720c */ /* 0x000fda0003f05270 */
[----:B------:R-:W-:Y:S05]  /*0a30*/  @P0 BRA `(.L_x_4) ;  /* 0x0000000000380947 */ /* 0x000fea0003800000 */
[----:B0-----:R-:W0:Y:S01]  /*0a40*/  LDC.64 R14, c[0x0][0x398] ;  /* 0x0000e600ff0e7b82 */ /* 0x001e220000000a00 */
[----:B------:R-:W-:Y:S01]  /*0a50*/  VIADD R17, R23, 0x3 ;  /* 0x0000000317117836 */ /* 0x000fe20000000000 */
[----:B------:R-:W-:Y:S01]  /*0a60*/  @P1 MOV R2, 0x1 ;  /* 0x0000000100021802 */ /* 0x000fe20000000f00 */
[----:B------:R-:W-:Y:S02]  /*0a70*/  @P2 IMAD.MOV.U32 R6, RZ, RZ, 0x1 ;  /* 0x00000001ff062424 */ /* 0x000fe400078e00ff */
[----:B------:R-:W-:Y:S02]  /*0a80*/  @P3 IMAD.MOV.U32 R8, RZ, RZ, 0x1 ;  /* 0x00000001ff083424 */ /* 0x000fe400078e00ff */
[----:B------:R-:W-:Y:S01]  /*0a90*/  @P4 IMAD.MOV.U32 R10, RZ, RZ, 0x1 ;  /* 0x00000001ff0a4424 */ /* 0x000fe200078e00ff */
[----:B------:R-:W1:Y:S01]  /*0aa0*/  LDC.64 R12, c[0x0][0x390] ;  /* 0x0000e400ff0c7b82 */ /* 0x000e620000000a00 */
[----:B------:R-:W-:Y:S02]  /*0ab0*/  @P5 IMAD.MOV.U32 R18, RZ, RZ, 0x1 ;  /* 0x00000001ff125424 */ /* 0x000fe400078e00ff */
[----:B0-----:R-:W-:-:S04]  /*0ac0*/  IMAD.WIDE R14, R25, 0x4, R14 ;  /* 0x00000004190e7825 */ /* 0x001fc800078e020e */
[----:B------:R-:W-:Y:S01]  /*0ad0*/  VIADD R25, R25, 0x1 ;  /* 0x0000000119197836 */ /* 0x000fe20000000000 */
[----:B------:R2:W-:Y:S01]  /*0ae0*/  STG.E desc[UR6][R14.64], R17 ;  /* 0x000000110e007986 */ /* 0x0005e2000c101906 */
[C---:B-1----:R-:W-:Y:S01]  /*0af0*/  IMAD.WIDE R12, R21.reuse, 0x4, R12 ;  /* 0x00000004150c7825 */ /* 0x042fe200078e020c */
[----:B------:R-:W-:-:S04]  /*0b00*/  IADD3 R21, PT, PT, R21, 0x1, RZ ;  /* 0x0000000115157810 */ /* 0x000fc80007ffe0ff */
[----:B------:R2:W-:Y:S03]  /*0b10*/  STG.E desc[UR6][R12.64], R17 ;  /* 0x000000110c007986 */ /* 0x0005e6000c101906 */
.L_x_4:
[----:B------:R-:W-:-:S05]  /*0b20*/  VIADD R23, R23, 0x4 ;  /* 0x0000000417177836 */ /* 0x000fca0000000000 */
[----:B------:R-:W-:-:S13]  /*0b30*/  ISETP.NE.AND P0, PT, R23, R5, PT ;  /* 0x000000051700720c */ /* 0x000fda0003f05270 */
[----:B------:R-:W-:Y:S05]  /*0b40*/  @P0 BRA `(.L_x_5) ;  /* 0xfffffff800180947 */ /* 0x000fea000383ffff */
[----:B------:R-:W-:-:S07]  /*0b50*/  MOV R23, R5 ;  /* 0x0000000500177202 */ /* 0x000fce0000000f00 */
.L_x_0:
[----:B------:R-:W-:-:S13]  /*0b60*/  ISETP.NE.AND P0, PT, R4, RZ, PT ;  /* 0x000000ff0400720c */ /* 0x000fda0003f05270 */
[----:B------:R-:W-:Y:S05]  /*0b70*/  @!P0 BRA `(.L_x_6) ;  /* 0x0000000400788947 */ /* 0x000fea0003800000 */
[----:B0-2---:R-:W0:Y:S01]  /*0b80*/  LDC.64 R16, c[0x0][0x380] ;  /* 0x0000e000ff107b82 */ /* 0x005e220000000a00 */
[----:B-----5:R-:W-:-:S04]  /*0b90*/  IMAD R13, R22, UR4, R23 ;  /* 0x00000004160d7c24 */ /* 0x020fc8000f8e0217 */
[----:B0-----:R-:W-:-:S05]  /*0ba0*/  IMAD.WIDE R16, R13, 0x4, R16 ;  /* 0x000000040d107825 */ /* 0x001fca00078e0210 */
[----:B------:R-:W2:Y:S01]  /*0bb0*/  LDG.E R12, desc[UR6][R16.64] ;  /* 0x00000006100c7981 */ /* 0x000ea2000c1e1900 */
[----:B------:R-:W-:Y:S01]  /*0bc0*/  ISETP.NE.AND P0, PT, R4, 0x1, PT ;  /* 0x000000010400780c */ /* 0x000fe20003f05270 */
        /* <DEDUP_REMOVED lines=15> */
[----:B------:R-:W0:Y:S01]  /*0cc0*/  LDC.64 R14, c[0x0][0x398] ;  /* 0x0000e600ff0e7b82 */ /* 0x000e220000000a00 */
[----:B------:R-:W-:Y:S01]  /*0cd0*/  @P2 IMAD.MOV.U32 R0, RZ, RZ, 0x1 ;  /* 0x00000001ff002424 */ /* 0x000fe200078e00ff */
[----:B------:R-:W-:Y:S01]  /*0ce0*/  @P3 MOV R3, 0x1 ;  /* 0x0000000100033802 */ /* 0x000fe20000000f00 */
[----:B------:R-:W-:Y:S01]  /*0cf0*/  @P4 IMAD.MOV.U32 R7, RZ, RZ, 0x1 ;  /* 0x00000001ff074424 */ /* 0x000fe200078e00ff */
[----:B------:R-:W-:Y:S01]  /*0d00*/  @P5 MOV R9, 0x1 ;  /* 0x0000000100095802 */ /* 0x000fe20000000f00 */
[----:B------:R-:W-:-:S03]  /*0d10*/  @P6 IMAD.MOV.U32 R11, RZ, RZ, 0x1 ;  /* 0x00000001ff0b6424 */ /* 0x000fc600078e00ff */
[----:B------:R-:W1:Y:S01]  /*0d20*/  LDC.64 R12, c[0x0][0x390] ;  /* 0x0000e400ff0c7b82 */ /* 0x000e620000000a00 */
[----:B0-----:R-:W-:-:S04]  /*0d30*/  IMAD.WIDE R14, R25, 0x4, R14 ;  /* 0x00000004190e7825 */ /* 0x001fc800078e020e */
[----:B------:R-:W-:Y:S01]  /*0d40*/  VIADD R25, R25, 0x1 ;  /* 0x0000000119197836 */ /* 0x000fe20000000000 */
[----:B------:R0:W-:Y:S01]  /*0d50*/  STG.E desc[UR6][R14.64], R23 ;  /* 0x000000170e007986 */ /* 0x0001e2000c101906 */
[----:B-1----:R-:W-:-:S04]  /*0d60*/  IMAD.WIDE R12, R21, 0x4, R12 ;  /* 0x00000004150c7825 */ /* 0x002fc800078e020c */
[----:B------:R-:W-:Y:S01]  /*0d70*/  VIADD R21, R21, 0x1 ;  /* 0x0000000115157836 */ /* 0x000fe20000000000 */
[----:B------:R0:W-:Y:S06]  /*0d80*/  STG.E desc[UR6][R12.64], R23 ;  /* 0x000000170c007986 */ /* 0x0001ec000c101906 */
.L_x_7:
[----:B------:R-:W-:Y:S05]  /*0d90*/  @!P0 BRA `(.L_x_6) ;  /* 0x0000000000f08947 */ /* 0x000fea0003800000 */
[----:B0-----:R-:W2:Y:S01]  /*0da0*/  LDG.E R12, desc[UR6][R16.64+0x4] ;  /* 0x00000406100c7981 */ /* 0x001ea2000c1e1900 */
[----:B------:R-:W-:Y:S02]  /*0db0*/  ISETP.NE.AND P0, PT, R4, 0x2, PT ;  /* 0x000000020400780c */ /* 0x000fe40003f05270 */
        /* <DEDUP_REMOVED lines=22> */
[C---:B0-----:R-:W-:Y:S01]  /*0f20*/  IMAD.WIDE R14, R25.reuse, 0x4, R14 ;  /* 0x00000004190e7825 */ /* 0x041fe200078e020e */
[----:B------:R-:W-:-:S04]  /*0f30*/  IADD3 R25, PT, PT, R25, 0x1, RZ ;  /* 0x0000000119197810 */ /* 0x000fc80007ffe0ff */
[----:B------:R0:W-:Y:S01]  /*0f40*/  STG.E desc[UR6][R14.64], R27 ;  /* 0x0000001b0e007986 */ /* 0x0001e2000c101906 */
[----:B-1----:R-:W-:-:S04]  /*0f50*/  IMAD.WIDE R12, R21, 0x4, R12 ;  /* 0x00000004150c7825 */ /* 0x002fc800078e020c */
[----:B------:R-:W-:Y:S01]  /*0f60*/  VIADD R21, R21, 0x1 ;  /* 0x0000000115157836 */ /* 0x000fe20000000000 */
[----:B------:R0:W-:Y:S06]  /*0f70*/  STG.E desc[UR6][R12.64], R27 ;  /* 0x0000001b0c007986 */ /* 0x0001ec000c101906 */
.L_x_8:
[----:B------:R-:W-:Y:S05]  /*0f80*/  @!P0 BRA `(.L_x_6) ;  /* 0x0000000000748947 */ /* 0x000fea0003800000 */
        /* <DEDUP_REMOVED lines=8> */
[----:B0-----:R-:W-:Y:S02]  /*1010*/  @P1 IMAD.MOV.U32 R12, RZ, RZ, R0 ;  /* 0x000000ffff0c1224 */ /* 0x001fe400078e0000 */
[----:B------:R-:W-:Y:S02]  /*1020*/  @P2 IMAD.MOV.U32 R12, RZ, RZ, R3 ;  /* 0x000000ffff0c2224 */ /* 0x000fe400078e0003 */
[----:B------:R-:W-:Y:S02]  /*1030*/  @P3 MOV R12, R7 ;  /* 0x00000007000c3202 */ /* 0x000fe40000000f00 */
[----:B------:R-:W-:Y:S02]  /*1040*/  @P4 IMAD.MOV.U32 R12, RZ, RZ, R9 ;  /* 0x000000ffff0c4224 */ /* 0x000fe400078e0009 */
[----:B------:R-:W-:-:S05]  /*1050*/  @P5 IMAD.MOV.U32 R12, RZ, RZ, R11 ;  /* 0x000000ffff0c5224 */ /* 0x000fca00078e000b */
[----:B------:R-:W-:-:S13]  /*1060*/  ISETP.NE.AND P0, PT, R12, RZ, PT ;  /* 0x000000ff0c00720c */ /* 0x000fda0003f05270 */
[----:B------:R-:W-:Y:S05]  /*1070*/  @P0 BRA `(.L_x_6) ;  /* 0x0000000000380947 */ /* 0x000fea0003800000 */
[----:B------:R-:W0:Y:S01]  /*1080*/  LDC.64 R14, c[0x0][0x398] ;  /* 0x0000e600ff0e7b82 */ /* 0x000e220000000a00 */
[----:B------:R-:W-:Y:S01]  /*1090*/  IADD3 R17, PT, PT, R23, 0x2, RZ ;  /* 0x0000000217117810 */ /* 0x000fe20007ffe0ff */
[----:B------:R-:W-:Y:S01]  /*10a0*/  @P1 IMAD.MOV.U32 R0, RZ, RZ, 0x1 ;  /* 0x00000001ff001424 */ /* 0x000fe200078e00ff */
[----:B------:R-:W-:Y:S01]  /*10b0*/  @P3 MOV R7, 0x1 ;  /* 0x0000000100073802 */ /* 0x000fe20000000f00 */
[----:B------:R-:W-:Y:S01]  /*10c0*/  @P2 IMAD.MOV.U32 R3, RZ, RZ, 0x1 ;  /* 0x00000001ff032424 */ /* 0x000fe200078e00ff */
[----:B------:R-:W-:Y:S01]  /*10d0*/  @P4 MOV R9, 0x1 ;  /* 0x0000000100094802 */ /* 0x000fe20000000f00 */
[----:B------:R-:W-:Y:S02]  /*10e0*/  @P5 IMAD.MOV.U32 R11, RZ, RZ, 0x1 ;  /* 0x00000001ff0b5424 */ /* 0x000fe400078e00ff */
[----:B------:R-:W1:Y:S01]  /*10f0*/  LDC.64 R12, c[0x0][0x390] ;  /* 0x0000e400ff0c7b82 */ /* 0x000e620000000a00 */
[----:B0-----:R-:W-:-:S04]  /*1100*/  IMAD.WIDE R14, R25, 0x4, R14 ;  /* 0x00000004190e7825 */ /* 0x001fc800078e020e */
[----:B------:R-:W-:Y:S01]  /*1110*/  VIADD R25, R25, 0x1 ;  /* 0x0000000119197836 */ /* 0x000fe20000000000 */
[----:B------:R3:W-:Y:S01]  /*1120*/  STG.E desc[UR6][R14.64], R17 ;  /* 0x000000110e007986 */ /* 0x0007e2000c101906 */
[----:B-1----:R-:W-:-:S04]  /*1130*/  IMAD.WIDE R12, R21, 0x4, R12 ;  /* 0x00000004150c7825 */ /* 0x002fc800078e020c */
[----:B------:R-:W-:Y:S01]  /*1140*/  VIADD R21, R21, 0x1 ;  /* 0x0000000115157836 */ /* 0x000fe20000000000 */
[----:B------:R3:W-:Y:S06]  /*1150*/  STG.E desc[UR6][R12.64], R17 ;  /* 0x000000110c007986 */ /* 0x0007ec000c101906 */
.L_x_6:
[----:B------:R-:W-:-:S13]  /*1160*/  ISETP.GE.AND P0, PT, R19, R21, PT ;  /* 0x000000151300720c */ /* 0x000fda0003f06270 */
[----:B------:R-:W-:Y:S05]  /*1170*/  @!P0 BRA `(.L_x_9) ;  /* 0xfffffff000648947 */ /* 0x000fea000383ffff */
[----:B------:R-:W-:Y:S05]  /*1180*/  EXIT ;  /* 0x000000000000794d */ /* 0x000fea0003800000 */
.L_x_10:
[----:B------:R-:W-:-:S00]  /*1190*/  BRA `(.L_x_10) ;  /* 0xfffffffc00fc7947 */ /* 0x000fc0000383ffff */
[----:B------:R-:W-:-:S00]  /*11a0*/  NOP ;  /* 0x0000000000007918 */ /* 0x000fc00000000000 */
        /* <DEDUP_REMOVED lines=13> */
.L_x_11:


//--------------------- .nv.shared.reserved.0     --------------------------
	.section	.nv.shared.reserved.0,"aw",@nobits
	.weak		__nv_reservedSMEM_offset_0_alias
	.size		__nv_reservedSMEM_offset_0_alias, 0, 64
	.other		__nv_reservedSMEM_offset_0_alias,@"STO_CUDA_RESERVED_SHARED STV_DEFAULT"
__nv_reservedSMEM_offset_0_alias:
	.zero		0
	.zero		64


//--------------------- .nv.constant0._Z10bfs_kernelPiS_S_S_ii --------------------------
	.section	.nv.constant0._Z10bfs_kernelPiS_S_S_ii,"a",@progbits
	.sectionflags	@""
	.align	4
.nv.constant0._Z10bfs_kernelPiS_S_S_ii:
	.zero		936


//--------------------- SYMBOLS --------------------------

	.type		.nv.reservedSmem.offset0,@object
	.size		.nv.reservedSmem.offset0,0x4
